	.headerflags	@"EF_CUDA_TEXMODE_UNIFIED EF_CUDA_64BIT_ADDRESS EF_CUDA_ACCELERATORS EF_CUDA_SM90 EF_CUDA_VIRTUAL_SM(EF_CUDA_SM90)"
	.elftype	@"ET_EXEC"


//--------------------- .nv.info                  --------------------------
	.section	.nv.info,"",@"SHT_CUDA_INFO"
	.align	4


	//----- nvinfo : EIATTR_REGCOUNT
	.align		4
        /*0000*/ 	.byte	0x04, 0x2f
        /*0002*/ 	.short	(.L_1 - .L_0)
	.align		4
.L_0:
        /*0004*/ 	.word	index@(triton_poi_fused_convolution_24)
        /*0008*/ 	.word	0x0000000c


	//----- nvinfo : EIATTR_MIN_STACK_SIZE
	.align		4
.L_1:
        /*000c*/ 	.byte	0x04, 0x12
        /*000e*/ 	.short	(.L_3 - .L_2)
	.align		4
.L_2:
        /*0010*/ 	.word	index@(triton_poi_fused_convolution_24)
        /*0014*/ 	.word	0x00000000


	//----- nvinfo : EIATTR_FRAME_SIZE
	.align		4
.L_3:
        /*0018*/ 	.byte	0x04, 0x11
        /*001a*/ 	.short	(.L_5 - .L_4)
	.align		4
.L_4:
        /*001c*/ 	.word	index@(triton_poi_fused_convolution_24)
        /*0020*/ 	.word	0x00000000


	//----- nvinfo : EIATTR_MIN_STACK_SIZE
	.align		4
.L_5:
        /*0024*/ 	.byte	0x04, 0x12
        /*0026*/ 	.short	(.L_7 - .L_6)
	.align		4
.L_6:
        /*0028*/ 	.word	index@(triton_poi_fused_convolution_24)
        /*002c*/ 	.word	0x00000000
.L_7:


//--------------------- .nv.info.triton_poi_fused_convolution_24 --------------------------
	.section	.nv.info.triton_poi_fused_convolution_24,"",@"SHT_CUDA_INFO"
	.sectionflags	@""
	.align	4


	//----- nvinfo : EIATTR_CUDA_API_VERSION
	.align		4
        /*0000*/ 	.byte	0x04, 0x37
        /*0002*/ 	.short	(.L_9 - .L_8)
.L_8:
        /*0004*/ 	.word	0x0000007c


	//----- nvinfo : EIATTR_KPARAM_INFO
	.align		4
.L_9:
        /*0008*/ 	.byte	0x04, 0x17
        /*000a*/ 	.short	(.L_11 - .L_10)
.L_10:
        /*000c*/ 	.word	0x00000000
        /*0010*/ 	.short	0x0002
        /*0012*/ 	.short	0x0010
        /*0014*/ 	.byte	0x00, 0xf0, 0x11, 0x00


	//----- nvinfo : EIATTR_KPARAM_INFO
	.align		4
.L_11:
        /*0018*/ 	.byte	0x04, 0x17
        /*001a*/ 	.short	(.L_13 - .L_12)
.L_12:
        /*001c*/ 	.word	0x00000000
        /*0020*/ 	.short	0x0001
        /*0022*/ 	.short	0x0008
        /*0024*/ 	.byte	0x00, 0xf4, 0x21, 0x00


	//----- nvinfo : EIATTR_KPARAM_INFO
	.align		4
.L_13:
        /*0028*/ 	.byte	0x04, 0x17
        /*002a*/ 	.short	(.L_15 - .L_14)
.L_14:
        /*002c*/ 	.word	0x00000000
        /*0030*/ 	.short	0x0000
        /*0032*/ 	.short	0x0000
        /*0034*/ 	.byte	0x00, 0xf4, 0x21, 0x00


	//----- nvinfo : EIATTR_SPARSE_MMA_MASK
	.align		4
.L_15:
        /*0038*/ 	.byte	0x03, 0x50
        /*003a*/ 	.short	0x0000


	//----- nvinfo : EIATTR_MAXREG_COUNT
	.align		4
        /*003c*/ 	.byte	0x03, 0x1b
        /*003e*/ 	.short	0x00ff


	//----- nvinfo : EIATTR_EXIT_INSTR_OFFSETS
	.align		4
        /*0040*/ 	.byte	0x04, 0x1c
        /*0042*/ 	.short	(.L_17 - .L_16)


	//   ....[0]....
.L_16:
        /*0044*/ 	.word	0x00000140


	//----- nvinfo : EIATTR_REQNTID
	.align		4
.L_17:
        /*0048*/ 	.byte	0x04, 0x10
        /*004a*/ 	.short	(.L_19 - .L_18)
.L_18:
        /*004c*/ 	.word	0x00000080
        /*0050*/ 	.word	0x00000001
        /*0054*/ 	.word	0x00000001


	//----- nvinfo : EIATTR_CBANK_PARAM_SIZE
	.align		4
.L_19:
        /*0058*/ 	.byte	0x03, 0x19
        /*005a*/ 	.short	0x0014


	//----- nvinfo : EIATTR_PARAM_CBANK
	.align		4
        /*005c*/ 	.byte	0x04, 0x0a
        /*005e*/ 	.short	(.L_21 - .L_20)
	.align		4
.L_20:
        /*0060*/ 	.word	index@(.nv.constant0.triton_poi_fused_convolution_24)
        /*0064*/ 	.short	0x0210
        /*0066*/ 	.short	0x0014


	//----- nvinfo : EIATTR_SW_WAR
	.align		4
.L_21:
        /*0068*/ 	.byte	0x04, 0x36
        /*006a*/ 	.short	(.L_23 - .L_22)
.L_22:
        /*006c*/ 	.word	0x00000008
.L_23:


//--------------------- .nv.callgraph             --------------------------
	.section	.nv.callgraph,"",@"SHT_CUDA_CALLGRAPH"
	.align	4
	.sectionentsize	8
	.align		4
        /*0000*/ 	.word	0x00000000
	.align		4
        /*0004*/ 	.word	0xffffffff
	.align		4
        /*0008*/ 	.word	0x00000000
	.align		4
        /*000c*/ 	.word	0xfffffffe
	.align		4
        /*0010*/ 	.word	0x00000000
	.align		4
        /*0014*/ 	.word	0xfffffffd
	.align		4
        /*0018*/ 	.word	0x00000000
	.align		4
        /*001c*/ 	.word	0xfffffffc


//--------------------- .text.triton_poi_fused_convolution_24 --------------------------
	.section	.text.triton_poi_fused_convolution_24,"ax",@progbits
	.align	128
        .global         triton_poi_fused_convolution_24
        .type           triton_poi_fused_convolution_24,@function
        .size           triton_poi_fused_convolution_24,(.L_x_1 - triton_poi_fused_convolution_24)
        .other          triton_poi_fused_convolution_24,@"STO_CUDA_ENTRY STV_DEFAULT"
triton_poi_fused_convolution_24:
.text.triton_poi_fused_convolution_24:
[----:B------:R-:W-:Y:S01]  /*0000*/  LDC R1, c[0x0][0x28] ;  /* 0x00000a00ff017b82 */ /* 0x000fe20000000800 */
[----:B------:R-:W1:Y:S07]  /*0010*/  S2R R0, SR_TID.X ;  /* 0x0000000000007919 */ /* 0x000e6e0000002100 */
[----:B------:R-:W2:Y:S01]  /*0020*/  LDC.64 R4, c[0x0][0x218] ;  /* 0x00008600ff047b82 */ /* 0x000ea20000000a00 */
[----:B------:R-:W-:Y:S01]  /*0030*/  ULDC.64 UR4, c[0x0][0x208] ;  /* 0x0000820000047ab9 */ /* 0x000fe20000000a00 */
[----:B------:R-:W3:Y:S06]  /*0040*/  S2R R7, SR_CTAID.X ;  /* 0x0000000000077919 */ /* 0x000eec0000002500 */
[----:B------:R-:W4:Y:S01]  /*0050*/  LDC.64 R2, c[0x0][0x210] ;  /* 0x00008400ff027b82 */ /* 0x000f220000000a00 */
[----:B-1----:R-:W-:-:S04]  /*0060*/  SHF.L.U32 R0, R0, 0x1, RZ ;  /* 0x0000000100007819 */ /* 0x002fc800000006ff */
[----:B------:R-:W-:-:S04]  /*0070*/  LOP3.LUT R0, R0, 0xfe, RZ, 0xc0, !PT ;  /* 0x000000fe00007812 */ /* 0x000fc800078ec0ff */
[----:B---3--:R-:W-:-:S05]  /*0080*/  LEA R7, R7, R0, 0x8 ;  /* 0x0000000007077211 */ /* 0x008fca00078e40ff */
[----:B------:R-:W-:-:S04]  /*0090*/  IMAD.HI R0, R7, 0x66666667, RZ ;  /* 0x6666666707007827 */ /* 0x000fc800078e02ff */
[----:B----4-:R-:W-:Y:S01]  /*00a0*/  IMAD.WIDE R2, R7, 0x4, R2 ;  /* 0x0000000407027825 */ /* 0x010fe200078e0202 */
[----:B------:R-:W-:-:S04]  /*00b0*/  SHF.R.U32.HI R9, RZ, 0x1f, R0 ;  /* 0x0000001fff097819 */ /* 0x000fc80000011600 */
[----:B------:R-:W-:-:S05]  /*00c0*/  LEA.HI.SX32 R0, R0, R9, 0x1b ;  /* 0x0000000900007211 */ /* 0x000fca00078fdaff */
[----:B------:R-:W-:Y:S02]  /*00d0*/  IMAD R9, R0, -0x50, R7 ;  /* 0xffffffb000097824 */ /* 0x000fe400078e0207 */
[----:B------:R-:W3:Y:S02]  /*00e0*/  LDG.E.64 R6, desc[UR4][R2.64] ;  /* 0x0000000402067981 */ /* 0x000ee4000c1e1b00 */
[----:B--2---:R-:W-:-:S06]  /*00f0*/  IMAD.WIDE R4, R9, 0x4, R4 ;  /* 0x0000000409047825 */ /* 0x004fcc00078e0204 */
[----:B------:R-:W3:Y:S02]  /*0100*/  LDG.E.EL.64 R4, desc[UR4][R4.64] ;  /* 0x0000000404047981 */ /* 0x000ee4000c2e1b00 */
[----:B---3--:R-:W-:Y:S01]  /*0110*/  FADD R6, R6, R4 ;  /* 0x0000000406067221 */ /* 0x008fe20000000000 */
[----:B------:R-:W-:-:S05]  /*0120*/  FADD R7, R7, R5 ;  /* 0x0000000507077221 */ /* 0x000fca0000000000 */
[----:B------:R-:W-:Y:S01]  /*0130*/  STG.E.64 desc[UR4][R2.64], R6 ;  /* 0x0000000602007986 */ /* 0x000fe2000c101b04 */
[----:B------:R-:W-:Y:S05]  /*0140*/  EXIT ;  /* 0x000000000000794d */ /* 0x000fea0003800000 */
.L_x_0:
[----:B------:R-:W-:-:S00]  /*0150*/  BRA `(.L_x_0) ;  /* 0xfffffffc00fc7947 */ /* 0x000fc0000383ffff */
[----:B------:R-:W-:-:S00]  /*0160*/  NOP ;  /* 0x0000000000007918 */ /* 0x000fc00000000000 */
        /* <DEDUP_REMOVED lines=9> */
.L_x_1:


//--------------------- .nv.constant0.triton_poi_fused_convolution_24 --------------------------
	.section	.nv.constant0.triton_poi_fused_convolution_24,"a",@progbits
	.sectionflags	@""
	.align	4
.nv.constant0.triton_poi_fused_convolution_24:
	.zero		548
